	.headerflags	@"EF_CUDA_TEXMODE_UNIFIED EF_CUDA_64BIT_ADDRESS EF_CUDA_ACCELERATORS EF_CUDA_SM90 EF_CUDA_VIRTUAL_SM(EF_CUDA_SM90)"
	.elftype	@"ET_EXEC"


//--------------------- .nv.info                  --------------------------
	.section	.nv.info,"",@"SHT_CUDA_INFO"
	.align	4


	//----- nvinfo : EIATTR_REGCOUNT
	.align		4
        /*0000*/ 	.byte	0x04, 0x2f
        /*0002*/ 	.short	(.L_1 - .L_0)
	.align		4
.L_0:
        /*0004*/ 	.word	index@(triton_poi_fused__to_copy_0)
        /*0008*/ 	.word	0x0000000a


	//----- nvinfo : EIATTR_MIN_STACK_SIZE
	.align		4
.L_1:
        /*000c*/ 	.byte	0x04, 0x12
        /*000e*/ 	.short	(.L_3 - .L_2)
	.align		4
.L_2:
        /*0010*/ 	.word	index@(triton_poi_fused__to_copy_0)
        /*0014*/ 	.word	0x00000000


	//----- nvinfo : EIATTR_FRAME_SIZE
	.align		4
.L_3:
        /*0018*/ 	.byte	0x04, 0x11
        /*001a*/ 	.short	(.L_5 - .L_4)
	.align		4
.L_4:
        /*001c*/ 	.word	index@(triton_poi_fused__to_copy_0)
        /*0020*/ 	.word	0x00000000


	//----- nvinfo : EIATTR_MIN_STACK_SIZE
	.align		4
.L_5:
        /*0024*/ 	.byte	0x04, 0x12
        /*0026*/ 	.short	(.L_7 - .L_6)
	.align		4
.L_6:
        /*0028*/ 	.word	index@(triton_poi_fused__to_copy_0)
        /*002c*/ 	.word	0x00000000
.L_7:


//--------------------- .nv.info.triton_poi_fused__to_copy_0 --------------------------
	.section	.nv.info.triton_poi_fused__to_copy_0,"",@"SHT_CUDA_INFO"
	.sectionflags	@""
	.align	4


	//----- nvinfo : EIATTR_CUDA_API_VERSION
	.align		4
        /*0000*/ 	.byte	0x04, 0x37
        /*0002*/ 	.short	(.L_9 - .L_8)
.L_8:
        /*0004*/ 	.word	0x0000007c


	//----- nvinfo : EIATTR_KPARAM_INFO
	.align		4
.L_9:
        /*0008*/ 	.byte	0x04, 0x17
        /*000a*/ 	.short	(.L_11 - .L_10)
.L_10:
        /*000c*/ 	.word	0x00000000
        /*0010*/ 	.short	0x0002
        /*0012*/ 	.short	0x0010
        /*0014*/ 	.byte	0x00, 0xf0, 0x11, 0x00


	//----- nvinfo : EIATTR_KPARAM_INFO
	.align		4
.L_11:
        /*0018*/ 	.byte	0x04, 0x17
        /*001a*/ 	.short	(.L_13 - .L_12)
.L_12:
        /*001c*/ 	.word	0x00000000
        /*0020*/ 	.short	0x0001
        /*0022*/ 	.short	0x0008
        /*0024*/ 	.byte	0x00, 0xf4, 0x21, 0x00


	//----- nvinfo : EIATTR_KPARAM_INFO
	.align		4
.L_13:
        /*0028*/ 	.byte	0x04, 0x17
        /*002a*/ 	.short	(.L_15 - .L_14)
.L_14:
        /*002c*/ 	.word	0x00000000
        /*0030*/ 	.short	0x0000
        /*0032*/ 	.short	0x0000
        /*0034*/ 	.byte	0x00, 0xf4, 0x21, 0x00


	//----- nvinfo : EIATTR_SPARSE_MMA_MASK
	.align		4
.L_15:
        /*0038*/ 	.byte	0x03, 0x50
        /*003a*/ 	.short	0x0000


	//----- nvinfo : EIATTR_MAXREG_COUNT
	.align		4
        /*003c*/ 	.byte	0x03, 0x1b
        /*003e*/ 	.short	0x00ff


	//----- nvinfo : EIATTR_EXIT_INSTR_OFFSETS
	.align		4
        /*0040*/ 	.byte	0x04, 0x1c
        /*0042*/ 	.short	(.L_17 - .L_16)


	//   ....[0]....
.L_16:
        /*0044*/ 	.word	0x000000f0


	//   ....[1]....
        /*0048*/ 	.word	0x00000130


	//----- nvinfo : EIATTR_REQNTID
	.align		4
.L_17:
        /*004c*/ 	.byte	0x04, 0x10
        /*004e*/ 	.short	(.L_19 - .L_18)
.L_18:
        /*0050*/ 	.word	0x00000080
        /*0054*/ 	.word	0x00000001
        /*0058*/ 	.word	0x00000001


	//----- nvinfo : EIATTR_CRS_STACK_SIZE
	.align		4
.L_19:
        /*005c*/ 	.byte	0x04, 0x1e
        /*005e*/ 	.short	(.L_21 - .L_20)
.L_20:
        /*0060*/ 	.word	0x00000000


	//----- nvinfo : EIATTR_CBANK_PARAM_SIZE
	.align		4
.L_21:
        /*0064*/ 	.byte	0x03, 0x19
        /*0066*/ 	.short	0x0014


	//----- nvinfo : EIATTR_PARAM_CBANK
	.align		4
        /*0068*/ 	.byte	0x04, 0x0a
        /*006a*/ 	.short	(.L_23 - .L_22)
	.align		4
.L_22:
        /*006c*/ 	.word	index@(.nv.constant0.triton_poi_fused__to_copy_0)
        /*0070*/ 	.short	0x0210
        /*0072*/ 	.short	0x0014


	//----- nvinfo : EIATTR_SW_WAR
	.align		4
.L_23:
        /*0074*/ 	.byte	0x04, 0x36
        /*0076*/ 	.short	(.L_25 - .L_24)
.L_24:
        /*0078*/ 	.word	0x00000008
.L_25:


//--------------------- .nv.callgraph             --------------------------
	.section	.nv.callgraph,"",@"SHT_CUDA_CALLGRAPH"
	.align	4
	.sectionentsize	8
	.align		4
        /*0000*/ 	.word	0x00000000
	.align		4
        /*0004*/ 	.word	0xffffffff
	.align		4
        /*0008*/ 	.word	0x00000000
	.align		4
        /*000c*/ 	.word	0xfffffffe
	.align		4
        /*0010*/ 	.word	0x00000000
	.align		4
        /*0014*/ 	.word	0xfffffffd
	.align		4
        /*0018*/ 	.word	0x00000000
	.align		4
        /*001c*/ 	.word	0xfffffffc


//--------------------- .text.triton_poi_fused__to_copy_0 --------------------------
	.section	.text.triton_poi_fused__to_copy_0,"ax",@progbits
	.align	128
        .global         triton_poi_fused__to_copy_0
        .type           triton_poi_fused__to_copy_0,@function
        .size           triton_poi_fused__to_copy_0,(.L_x_3 - triton_poi_fused__to_copy_0)
        .other          triton_poi_fused__to_copy_0,@"STO_CUDA_ENTRY STV_DEFAULT"
triton_poi_fused__to_copy_0:
.text.triton_poi_fused__to_copy_0:
[----:B------:R-:W0:Y:S02]  /*0000*/  LDC R1, c[0x0][0x28] ;  /* 0x00000a00ff017b82 */ /* 0x000e240000000800 */
[----:B------:R-:W1:Y:S01]  /*0010*/  S2R R0, SR_TID.X ;  /* 0x0000000000007919 */ /* 0x000e620000002100 */
[----:B------:R-:W2:Y:S01]  /*0020*/  LDC.64 R4, c[0x0][0x218] ;  /* 0x00008600ff047b82 */ /* 0x000ea20000000a00 */
[----:B------:R-:W-:Y:S01]  /*0030*/  ULDC.64 UR4, c[0x0][0x208] ;  /* 0x0000820000047ab9 */ /* 0x000fe20000000a00 */
[----:B------:R-:W-:Y:S01]  /*0040*/  BSSY B0, `(.L_x_0) ;  /* 0x000000a000007945 */ /* 0x000fe20003800000 */
[----:B------:R-:W3:Y:S01]  /*0050*/  S2R R7, SR_CTAID.X ;  /* 0x0000000000077919 */ /* 0x000ee20000002500 */
[----:B------:R-:W-:Y:S01]  /*0060*/  HFMA2.MMA R2, -RZ, RZ, 0, 0 ;  /* 0x00000000ff027435 */ /* 0x000fe200000001ff */
[----:B-1----:R-:W-:-:S05]  /*0070*/  LOP3.LUT R0, R0, 0x7f, RZ, 0xc0, !PT ;  /* 0x0000007f00007812 */ /* 0x002fca00078ec0ff */
[----:B---3--:R-:W-:-:S05]  /*0080*/  IMAD R7, R7, 0x80, R0 ;  /* 0x0000008007077824 */ /* 0x008fca00078e0200 */
[----:B------:R-:W-:-:S13]  /*0090*/  ISETP.GE.AND P0, PT, R7, 0x100, PT ;  /* 0x000001000700780c */ /* 0x000fda0003f06270 */
[----:B--2---:R-:W-:Y:S05]  /*00a0*/  @P0 BRA `(.L_x_1) ;  /* 0x00000000000c0947 */ /* 0x004fea0003800000 */
[----:B------:R-:W1:Y:S02]  /*00b0*/  LDC.64 R2, c[0x0][0x210] ;  /* 0x00008400ff027b82 */ /* 0x000e640000000a00 */
[----:B-1----:R-:W-:-:S06]  /*00c0*/  IMAD.WIDE R2, R7, 0x4, R2 ;  /* 0x0000000407027825 */ /* 0x002fcc00078e0202 */
[----:B------:R1:W5:Y:S02]  /*00d0*/  LDG.E R2, desc[UR4][R2.64] ;  /* 0x0000000402027981 */ /* 0x000364000c1e1900 */
.L_x_1:
[----:B------:R-:W-:Y:S05]  /*00e0*/  BSYNC B0 ;  /* 0x0000000000007941 */ /* 0x000fea0003800000 */
.L_x_0:
[----:B------:R-:W-:Y:S05]  /*00f0*/  @P0 EXIT ;  /* 0x000000000000094d */ /* 0x000fea0003800000 */
[----:B-----5:R-:W-:Y:S01]  /*0100*/  F2FP.F16.F32.PACK_AB R0, RZ, R2 ;  /* 0x00000002ff00723e */ /* 0x020fe200000000ff */
[----:B-1----:R-:W-:-:S05]  /*0110*/  IMAD.WIDE R2, R7, 0x2, R4 ;  /* 0x0000000207027825 */ /* 0x002fca00078e0204 */
[----:B------:R-:W-:Y:S01]  /*0120*/  STG.E.U16 desc[UR4][R2.64], R0 ;  /* 0x0000000002007986 */ /* 0x000fe2000c101504 */
[----:B------:R-:W-:Y:S05]  /*0130*/  EXIT ;  /* 0x000000000000794d */ /* 0x000fea0003800000 */
.L_x_2:
[----:B------:R-:W-:-:S00]  /*0140*/  BRA `(.L_x_2) ;  /* 0xfffffffc00fc7947 */ /* 0x000fc0000383ffff */
[----:B------:R-:W-:-:S00]  /*0150*/  NOP ;  /* 0x0000000000007918 */ /* 0x000fc00000000000 */
        /* <DEDUP_REMOVED lines=10> */
.L_x_3:


//--------------------- .nv.constant0.triton_poi_fused__to_copy_0 --------------------------
	.section	.nv.constant0.triton_poi_fused__to_copy_0,"a",@progbits
	.sectionflags	@""
	.align	4
.nv.constant0.triton_poi_fused__to_copy_0:
	.zero		548
